	.headerflags	@"EF_CUDA_TEXMODE_UNIFIED EF_CUDA_64BIT_ADDRESS EF_CUDA_ACCELERATORS EF_CUDA_SM90 EF_CUDA_VIRTUAL_SM(EF_CUDA_SM90)"
	.elftype	@"ET_EXEC"


//--------------------- .nv.info                  --------------------------
	.section	.nv.info,"",@"SHT_CUDA_INFO"
	.align	4


	//----- nvinfo : EIATTR_REGCOUNT
	.align		4
        /*0000*/ 	.byte	0x04, 0x2f
        /*0002*/ 	.short	(.L_2 - .L_1)
	.align		4
.L_1:
        /*0004*/ 	.word	index@(triton_red_fused_avg_pool2d_native_group_norm_24)
        /*0008*/ 	.word	0x0000001f


	//----- nvinfo : EIATTR_MIN_STACK_SIZE
	.align		4
.L_2:
        /*000c*/ 	.byte	0x04, 0x12
        /*000e*/ 	.short	(.L_4 - .L_3)
	.align		4
.L_3:
        /*0010*/ 	.word	index@(triton_red_fused_avg_pool2d_native_group_norm_24)
        /*0014*/ 	.word	0x00000000


	//----- nvinfo : EIATTR_FRAME_SIZE
	.align		4
.L_4:
        /*0018*/ 	.byte	0x04, 0x11
        /*001a*/ 	.short	(.L_6 - .L_5)
	.align		4
.L_5:
        /*001c*/ 	.word	index@(triton_red_fused_avg_pool2d_native_group_norm_24)
        /*0020*/ 	.word	0x00000000


	//----- nvinfo : EIATTR_MIN_STACK_SIZE
	.align		4
.L_6:
        /*0024*/ 	.byte	0x04, 0x12
        /*0026*/ 	.short	(.L_8 - .L_7)
	.align		4
.L_7:
        /*0028*/ 	.word	index@(triton_red_fused_avg_pool2d_native_group_norm_24)
        /*002c*/ 	.word	0x00000000
.L_8:


//--------------------- .nv.info.triton_red_fused_avg_pool2d_native_group_norm_24 --------------------------
	.section	.nv.info.triton_red_fused_avg_pool2d_native_group_norm_24,"",@"SHT_CUDA_INFO"
	.sectionflags	@""
	.align	4


	//----- nvinfo : EIATTR_CUDA_API_VERSION
	.align		4
        /*0000*/ 	.byte	0x04, 0x37
        /*0002*/ 	.short	(.L_10 - .L_9)
.L_9:
        /*0004*/ 	.word	0x0000007c


	//----- nvinfo : EIATTR_KPARAM_INFO
	.align		4
.L_10:
        /*0008*/ 	.byte	0x04, 0x17
        /*000a*/ 	.short	(.L_12 - .L_11)
.L_11:
        /*000c*/ 	.word	0x00000000
        /*0010*/ 	.short	0x0006
        /*0012*/ 	.short	0x002c
        /*0014*/ 	.byte	0x00, 0xf0, 0x11, 0x00


	//----- nvinfo : EIATTR_KPARAM_INFO
	.align		4
.L_12:
        /*0018*/ 	.byte	0x04, 0x17
        /*001a*/ 	.short	(.L_14 - .L_13)
.L_13:
        /*001c*/ 	.word	0x00000000
        /*0020*/ 	.short	0x0005
        /*0022*/ 	.short	0x0028
        /*0024*/ 	.byte	0x00, 0xf0, 0x11, 0x00


	//----- nvinfo : EIATTR_KPARAM_INFO
	.align		4
.L_14:
        /*0028*/ 	.byte	0x04, 0x17
        /*002a*/ 	.short	(.L_16 - .L_15)
.L_15:
        /*002c*/ 	.word	0x00000000
        /*0030*/ 	.short	0x0004
        /*0032*/ 	.short	0x0020
        /*0034*/ 	.byte	0x00, 0xf4, 0x21, 0x00


	//----- nvinfo : EIATTR_KPARAM_INFO
	.align		4
.L_16:
        /*0038*/ 	.byte	0x04, 0x17
        /*003a*/ 	.short	(.L_18 - .L_17)
.L_17:
        /*003c*/ 	.word	0x00000000
        /*0040*/ 	.short	0x0003
        /*0042*/ 	.short	0x0018
        /*0044*/ 	.byte	0x00, 0xf4, 0x21, 0x00


	//----- nvinfo : EIATTR_KPARAM_INFO
	.align		4
.L_18:
        /*0048*/ 	.byte	0x04, 0x17
        /*004a*/ 	.short	(.L_20 - .L_19)
.L_19:
        /*004c*/ 	.word	0x00000000
        /*0050*/ 	.short	0x0002
        /*0052*/ 	.short	0x0010
        /*0054*/ 	.byte	0x00, 0xf4, 0x21, 0x00


	//----- nvinfo : EIATTR_KPARAM_INFO
	.align		4
.L_20:
        /*0058*/ 	.byte	0x04, 0x17
        /*005a*/ 	.short	(.L_22 - .L_21)
.L_21:
        /*005c*/ 	.word	0x00000000
        /*0060*/ 	.short	0x0001
        /*0062*/ 	.short	0x0008
        /*0064*/ 	.byte	0x00, 0xf4, 0x21, 0x00


	//----- nvinfo : EIATTR_KPARAM_INFO
	.align		4
.L_22:
        /*0068*/ 	.byte	0x04, 0x17
        /*006a*/ 	.short	(.L_24 - .L_23)
.L_23:
        /*006c*/ 	.word	0x00000000
        /*0070*/ 	.short	0x0000
        /*0072*/ 	.short	0x0000
        /*0074*/ 	.byte	0x00, 0xf4, 0x21, 0x00


	//----- nvinfo : EIATTR_SPARSE_MMA_MASK
	.align		4
.L_24:
        /*0078*/ 	.byte	0x03, 0x50
        /*007a*/ 	.short	0x0000


	//----- nvinfo : EIATTR_MAXREG_COUNT
	.align		4
        /*007c*/ 	.byte	0x03, 0x1b
        /*007e*/ 	.short	0x00ff


	//----- nvinfo : EIATTR_COOP_GROUP_MASK_REGIDS
	.align		4
        /*0080*/ 	.byte	0x04, 0x29
        /*0082*/ 	.short	(.L_26 - .L_25)


	//   ....[0]....
.L_25:
        /*0084*/ 	.word	0xffffffff


	//   ....[1]....
        /*0088*/ 	.word	0xffffffff


	//   ....[2]....
        /*008c*/ 	.word	0xffffffff


	//   ....[3]....
        /*0090*/ 	.word	0xffffffff


	//   ....[4]....
        /*0094*/ 	.word	0xffffffff


	//   ....[5]....
        /*0098*/ 	.word	0xffffffff


	//----- nvinfo : EIATTR_COOP_GROUP_INSTR_OFFSETS
	.align		4
.L_26:
        /*009c*/ 	.byte	0x04, 0x28
        /*009e*/ 	.short	(.L_28 - .L_27)


	//   ....[0]....
.L_27:
        /*00a0*/ 	.word	0x00000910


	//   ....[1]....
        /*00a4*/ 	.word	0x00000920


	//   ....[2]....
        /*00a8*/ 	.word	0x00000960


	//   ....[3]....
        /*00ac*/ 	.word	0x000009a0


	//   ....[4]....
        /*00b0*/ 	.word	0x00000ad0


	//   ....[5]....
        /*00b4*/ 	.word	0x00000ae0


	//----- nvinfo : EIATTR_EXIT_INSTR_OFFSETS
	.align		4
.L_28:
        /*00b8*/ 	.byte	0x04, 0x1c
        /*00ba*/ 	.short	(.L_30 - .L_29)


	//   ....[0]....
.L_29:
        /*00bc*/ 	.word	0x00000cd0


	//   ....[1]....
        /*00c0*/ 	.word	0x00000d10


	//----- nvinfo : EIATTR_REQNTID
	.align		4
.L_30:
        /*00c4*/ 	.byte	0x04, 0x10
        /*00c6*/ 	.short	(.L_32 - .L_31)
.L_31:
        /*00c8*/ 	.word	0x00000100
        /*00cc*/ 	.word	0x00000001
        /*00d0*/ 	.word	0x00000001


	//----- nvinfo : EIATTR_CBANK_PARAM_SIZE
	.align		4
.L_32:
        /*00d4*/ 	.byte	0x03, 0x19
        /*00d6*/ 	.short	0x0030


	//----- nvinfo : EIATTR_PARAM_CBANK
	.align		4
        /*00d8*/ 	.byte	0x04, 0x0a
        /*00da*/ 	.short	(.L_34 - .L_33)
	.align		4
.L_33:
        /*00dc*/ 	.word	index@(.nv.constant0.triton_red_fused_avg_pool2d_native_group_norm_24)
        /*00e0*/ 	.short	0x0210
        /*00e2*/ 	.short	0x0030


	//----- nvinfo : EIATTR_SW_WAR
	.align		4
.L_34:
        /*00e4*/ 	.byte	0x04, 0x36
        /*00e6*/ 	.short	(.L_36 - .L_35)
.L_35:
        /*00e8*/ 	.word	0x00000008
.L_36:


//--------------------- .nv.callgraph             --------------------------
	.section	.nv.callgraph,"",@"SHT_CUDA_CALLGRAPH"
	.align	4
	.sectionentsize	8
	.align		4
        /*0000*/ 	.word	0x00000000
	.align		4
        /*0004*/ 	.word	0xffffffff
	.align		4
        /*0008*/ 	.word	0x00000000
	.align		4
        /*000c*/ 	.word	0xfffffffe
	.align		4
        /*0010*/ 	.word	0x00000000
	.align		4
        /*0014*/ 	.word	0xfffffffd
	.align		4
        /*0018*/ 	.word	0x00000000
	.align		4
        /*001c*/ 	.word	0xfffffffc


//--------------------- .nv.constant4             --------------------------
	.section	.nv.constant4,"a",@progbits
	.align	8
	.align		8
.nv.constant4:
        /*0000*/ 	.dword	_$_str


//--------------------- .text.triton_red_fused_avg_pool2d_native_group_norm_24 --------------------------
	.section	.text.triton_red_fused_avg_pool2d_native_group_norm_24,"ax",@progbits
	.sectionflags	@"SHF_BARRIERS=1"
	.align	128
        .global         triton_red_fused_avg_pool2d_native_group_norm_24
        .type           triton_red_fused_avg_pool2d_native_group_norm_24,@function
        .size           triton_red_fused_avg_pool2d_native_group_norm_24,(.L_x_2 - triton_red_fused_avg_pool2d_native_group_norm_24)
        .other          triton_red_fused_avg_pool2d_native_group_norm_24,@"STO_CUDA_ENTRY STV_DEFAULT"
triton_red_fused_avg_pool2d_native_group_norm_24:
.text.triton_red_fused_avg_pool2d_native_group_norm_24:
[----:B------:R-:W0:Y:S02]  /*0000*/  LDC R1, c[0x0][0x28] ;  /* 0x00000a00ff017b82 */ /* 0x000e240000000800 */
[----:B------:R-:W1:Y:S01]  /*0010*/  S2R R12, SR_CTAID.X ;  /* 0x00000000000c7919 */ /* 0x000e620000002500 */
[----:B------:R-:W2:Y:S01]  /*0020*/  LDC.64 R8, c[0x0][0x210] ;  /* 0x00008400ff087b82 */ /* 0x000ea20000000a00 */
[----:B------:R-:W-:Y:S01]  /*0030*/  IMAD.MOV.U32 R0, RZ, RZ, RZ ;  /* 0x000000ffff007224 */ /* 0x000fe200078e00ff */
[----:B------:R-:W-:Y:S01]  /*0040*/  ULDC.64 UR6, c[0x0][0x208] ;  /* 0x0000820000067ab9 */ /* 0x000fe20000000a00 */
[----:B------:R-:W3:Y:S01]  /*0050*/  S2R R6, SR_TID.X ;  /* 0x0000000000067919 */ /* 0x000ee20000002100 */
[----:B------:R-:W-:-:S04]  /*0060*/  IMAD.MOV.U32 R11, RZ, RZ, RZ ;  /* 0x000000ffff0b7224 */ /* 0x000fc800078e00ff */
[----:B------:R-:W4:Y:S01]  /*0070*/  S2UR UR5, SR_CgaCtaId ;  /* 0x00000000000579c3 */ /* 0x000f220000008800 */
[----:B------:R-:W-:Y:S01]  /*0080*/  UMOV UR4, 0x400 ;  /* 0x0000040000047882 */ /* 0x000fe20000000000 */
[----:B------:R-:W-:Y:S01]  /*0090*/  CS2R R20, SRZ ;  /* 0x0000000000147805 */ /* 0x000fe2000001ff00 */
[----:B------:R-:W-:Y:S01]  /*00a0*/  IMAD.MOV.U32 R19, RZ, RZ, RZ ;  /* 0x000000ffff137224 */ /* 0x000fe200078e00ff */
[----:B------:R-:W-:Y:S01]  /*00b0*/  ULDC.64 UR8, c[0x0][0x210] ;  /* 0x0000840000087ab9 */ /* 0x000fe20000000a00 */
[----:B-1----:R-:W-:Y:S01]  /*00c0*/  IMAD.SHL.U32 R7, R12, 0x40, RZ ;  /* 0x000000400c077824 */ /* 0x002fe200078e00ff */
[----:B---3--:R-:W-:-:S04]  /*00d0*/  SHF.R.U32.HI R10, RZ, 0x5, R6 ;  /* 0x00000005ff0a7819 */ /* 0x008fc80000011606 */
[----:B------:R-:W-:Y:S02]  /*00e0*/  LOP3.LUT R5, R7, 0x3f, R6, 0xf8, !PT ;  /* 0x0000003f07057812 */ /* 0x000fe400078ef806 */
[----:B------:R-:W-:Y:S02]  /*00f0*/  LOP3.LUT R10, R10, 0x6, RZ, 0xc0, !PT ;  /* 0x000000060a0a7812 */ /* 0x000fe400078ec0ff */
[----:B------:R-:W-:-:S03]  /*0100*/  ISETP.GE.AND P0, PT, R5, 0x80, PT ;  /* 0x000000800500780c */ /* 0x000fc60003f06270 */
[----:B------:R-:W-:-:S04]  /*0110*/  IMAD R3, R5, 0x200, R10 ;  /* 0x0000020005037824 */ /* 0x000fc800078e020a */
[----:B--2---:R-:W-:Y:S01]  /*0120*/  IMAD.WIDE R8, R3, 0x4, R8 ;  /* 0x0000000403087825 */ /* 0x004fe200078e0208 */
[----:B------:R-:W-:-:S05]  /*0130*/  CS2R R2, SRZ ;  /* 0x0000000000027805 */ /* 0x000fca000001ff00 */
[----:B------:R-:W2:Y:S04]  /*0140*/  @!P0 LDG.E.EL R0, desc[UR6][R8.64] ;  /* 0x0000000608008981 */ /* 0x000ea8000c2e1900 */
[----:B------:R-:W3:Y:S04]  /*0150*/  @!P0 LDG.E.EL R2, desc[UR6][R8.64+0x4] ;  /* 0x0000040608028981 */ /* 0x000ee8000c2e1900 */
[----:B------:R-:W5:Y:S04]  /*0160*/  @!P0 LDG.E.EL R3, desc[UR6][R8.64+0x20] ;  /* 0x0000200608038981 */ /* 0x000f68000c2e1900 */
[----:B------:R1:W5:Y:S01]  /*0170*/  @!P0 LDG.E.EL R11, desc[UR6][R8.64+0x24] ;  /* 0x00002406080b8981 */ /* 0x000362000c2e1900 */
[----:B------:R-:W-:Y:S01]  /*0180*/  IMAD.SHL.U32 R4, R6, 0x4, RZ ;  /* 0x0000000406047824 */ /* 0x000fe200078e00ff */
[----:B----4-:R-:W-:Y:S01]  /*0190*/  UPRMT UR4, UR5, 0x654, UR4 ;  /* 0x0000065405047896 */ /* 0x010fe20008000004 */
[----:B------:R-:W-:Y:S01]  /*01a0*/  IMAD.SHL.U32 R15, R12, 0x2000, RZ ;  /* 0x000020000c0f7824 */ /* 0x000fe200078e00ff */
[----:B-1----:R-:W-:Y:S01]  /*01b0*/  LOP3.LUT R8, R6, 0xfc, RZ, 0xc0, !PT ;  /* 0x000000fc06087812 */ /* 0x002fe200078ec0ff */
[----:B------:R-:W-:Y:S01]  /*01c0*/  BAR.SYNC.DEFER_BLOCKING 0x0 ;  /* 0x0000000000007b1d */ /* 0x000fe20000010000 */
[----:B--2---:R-:W-:-:S02]  /*01d0*/  SEL R0, R0, RZ, !P0 ;  /* 0x000000ff00007207 */ /* 0x004fc40004000000 */
[----:B---3--:R-:W-:-:S05]  /*01e0*/  SEL R13, R2, RZ, !P0 ;  /* 0x000000ff020d7207 */ /* 0x008fca0004000000 */
[----:B------:R-:W-:Y:S01]  /*01f0*/  FADD R2, R0, R13 ;  /* 0x0000000d00027221 */ /* 0x000fe20000000000 */
[----:B------:R-:W-:Y:S02]  /*0200*/  SHF.R.U32.HI R0, RZ, 0x6, R6 ;  /* 0x00000006ff007819 */ /* 0x000fe40000011606 */
[----:B-----5:R-:W-:Y:S02]  /*0210*/  SEL R13, R3, RZ, !P0 ;  /* 0x000000ff030d7207 */ /* 0x020fe40004000000 */
[----:B------:R-:W-:Y:S02]  /*0220*/  SGXT.U32 R3, R0, 0x2 ;  /* 0x000000020003781a */ /* 0x000fe40000000000 */
[----:B------:R-:W-:Y:S01]  /*0230*/  LOP3.LUT R0, R4, 0xfc, RZ, 0xc0, !PT ;  /* 0x000000fc04007812 */ /* 0x000fe200078ec0ff */
[----:B------:R-:W-:Y:S01]  /*0240*/  FADD R14, R13, R2 ;  /* 0x000000020d0e7221 */ /* 0x000fe20000000000 */
[----:B------:R-:W-:Y:S01]  /*0250*/  SEL R11, R11, RZ, !P0 ;  /* 0x000000ff0b0b7207 */ /* 0x000fe20004000000 */
[----:B------:R-:W-:Y:S01]  /*0260*/  VIADD R13, R8, UR4 ;  /* 0x00000004080d7c36 */ /* 0x000fe20008000000 */
[----:B------:R-:W-:Y:S01]  /*0270*/  LOP3.LUT R2, R3, 0xfc, R4, 0xf8, !PT ;  /* 0x000000fc03027812 */ /* 0x000fe200078ef804 */
[----:B------:R-:W-:Y:S01]  /*0280*/  VIADD R9, R0, UR4 ;  /* 0x0000000400097c36 */ /* 0x000fe20008000000 */
[----:B------:R-:W-:Y:S01]  /*0290*/  LOP3.LUT R0, R6, 0xff, RZ, 0xc0, !PT ;  /* 0x000000ff06007812 */ /* 0x000fe200078ec0ff */
[----:B------:R-:W-:Y:S01]  /*02a0*/  FADD R11, R11, R14 ;  /* 0x0000000e0b0b7221 */ /* 0x000fe20000000000 */
[----:B------:R-:W-:Y:S01]  /*02b0*/  SHF.R.U32.HI R14, RZ, 0x2, R6 ;  /* 0x00000002ff0e7819 */ /* 0x000fe20000011606 */
[----:B------:R-:W-:-:S02]  /*02c0*/  IMAD R2, R2, 0x4, R9 ;  /* 0x0000000402027824 */ /* 0x000fc400078e0209 */
[----:B------:R-:W-:Y:S01]  /*02d0*/  FMUL R11, R11, 0.25 ;  /* 0x3e8000000b0b7820 */ /* 0x000fe20000400000 */
[----:B------:R-:W-:Y:S01]  /*02e0*/  IMAD R0, R0, 0x4, R13 ;  /* 0x0000000400007824 */ /* 0x000fe200078e020d */
[----:B------:R-:W1:Y:S01]  /*02f0*/  LDC.64 R8, c[0x0][0x218] ;  /* 0x00008600ff087b82 */ /* 0x000e620000000a00 */
[----:B------:R-:W-:Y:S02]  /*0300*/  SGXT.U32 R14, R14, 0x6 ;  /* 0x000000060e0e781a */ /* 0x000fe40000000000 */
[----:B------:R-:W-:Y:S01]  /*0310*/  STS [R2], R11 ;  /* 0x0000000b02007388 */ /* 0x000fe20000000800 */
[----:B------:R-:W-:Y:S02]  /*0320*/  FSEL R24, R11, RZ, !P0 ;  /* 0x000000ff0b187208 */ /* 0x000fe40004000000 */
[----:B------:R-:W-:Y:S02]  /*0330*/  LOP3.LUT R16, R7, R14, RZ, 0xfc, !PT ;  /* 0x0000000e07107212 */ /* 0x000fe400078efcff */
[----:B------:R-:W-:Y:S01]  /*0340*/  BAR.SYNC.DEFER_BLOCKING 0x0 ;  /* 0x0000000000007b1d */ /* 0x000fe20000010000 */
[----:B------:R-:W-:Y:S01]  /*0350*/  IMAD.SHL.U32 R14, R14, 0x80, RZ ;  /* 0x000000800e0e7824 */ /* 0x000fe200078e00ff */
[----:B------:R-:W-:-:S02]  /*0360*/  LOP3.LUT R7, R6, 0x3, RZ, 0xc0, !PT ;  /* 0x0000000306077812 */ /* 0x000fc400078ec0ff */
[C---:B------:R-:W-:Y:S02]  /*0370*/  ISETP.GE.AND P2, PT, R16.reuse, 0x80, PT ;  /* 0x000000801000780c */ /* 0x040fe40003f46270 */
[----:B------:R-:W-:Y:S01]  /*0380*/  LOP3.LUT R15, R15, R14, RZ, 0xfc, !PT ;  /* 0x0000000e0f0f7212 */ /* 0x000fe200078efcff */
[----:B------:R-:W-:-:S03]  /*0390*/  IMAD R7, R16, 0x80, R7 ;  /* 0x0000008010077824 */ /* 0x000fc600078e0207 */
[----:B------:R-:W-:Y:S01]  /*03a0*/  LOP3.LUT R17, R15, 0x3, R6, 0xf8, !PT ;  /* 0x000000030f117812 */ /* 0x000fe200078ef806 */
[----:B-1----:R-:W-:Y:S01]  /*03b0*/  IMAD.WIDE R14, R7, 0x4, R8 ;  /* 0x00000004070e7825 */ /* 0x002fe200078e0208 */
[----:B------:R-:W-:-:S03]  /*03c0*/  LOP3.LUT R7, R6, 0x3f, RZ, 0xc0, !PT ;  /* 0x0000003f06077812 */ /* 0x000fc600078ec0ff */
[----:B------:R-:W-:Y:S01]  /*03d0*/  IMAD.WIDE R8, R17, 0x4, R8 ;  /* 0x0000000411087825 */ /* 0x000fe200078e0208 */
[----:B------:R-:W1:Y:S03]  /*03e0*/  LDS R13, [R0] ;  /* 0x00000000000d7984 */ /* 0x000e660000000800 */
[----:B------:R-:W-:Y:S01]  /*03f0*/  IMAD R17, R12, 0x40, R7 ;  /* 0x000000400c117824 */ /* 0x000fe200078e0207 */
[----:B------:R-:W-:-:S03]  /*0400*/  IADD3 R16, P1, R8, 0x10, RZ ;  /* 0x0000001008107810 */ /* 0x000fc60007f3e0ff */
[----:B------:R-:W-:Y:S02]  /*0410*/  IMAD.U32 R10, R17, 0x200, R10 ;  /* 0x00000200110a7824 */ /* 0x000fe400078e000a */
[----:B------:R-:W-:Y:S01]  /*0420*/  IMAD.X R23, RZ, RZ, R9, P1 ;  /* 0x000000ffff177224 */ /* 0x000fe200008e0609 */
[----:B------:R-:W-:Y:S01]  /*0430*/  ISETP.LT.AND P1, PT, R5, 0x80, PT ;  /* 0x000000800500780c */ /* 0x000fe20003f21270 */
[----:B------:R-:W-:Y:S01]  /*0440*/  IMAD.MOV.U32 R17, RZ, RZ, RZ ;  /* 0x000000ffff117224 */ /* 0x000fe200078e00ff */
[----:B------:R-:W-:Y:S02]  /*0450*/  LOP3.LUT R22, R10, 0x10, RZ, 0xfc, !PT ;  /* 0x000000100a167812 */ /* 0x000fe400078efcff */
[----:B------:R-:W-:Y:S01]  /*0460*/  SEL R18, RZ, 0x3f800000, !P1 ;  /* 0x3f800000ff127807 */ /* 0x000fe20004800000 */
[----:B-1----:R1:W-:Y:S08]  /*0470*/  @!P2 STG.E desc[UR6][R14.64], R13 ;  /* 0x0000000d0e00a986 */ /* 0x0023f0000c101906 */
.L_x_0:
[--C-:B-1----:R-:W-:Y:S01]  /*0480*/  SHF.R.S64 R14, R21, 0x1e, R22.reuse ;  /* 0x0000001e150e7819 */ /* 0x102fe20000001016 */
[----:B------:R-:W-:Y:S01]  /*0490*/  IMAD.MOV.U32 R25, RZ, RZ, RZ ;  /* 0x000000ffff197224 */ /* 0x000fe200078e00ff */
[----:B------:R-:W-:Y:S02]  /*04a0*/  SHF.R.S32.HI R15, RZ, 0x1e, R22 ;  /* 0x0000001eff0f7819 */ /* 0x000fe40000011416 */
[----:B------:R-:W-:Y:S02]  /*04b0*/  IADD3 R12, P1, R14, UR8, RZ ;  /* 0x000000080e0c7c10 */ /* 0x000fe4000ff3e0ff */
[----:B------:R-:W-:Y:S02]  /*04c0*/  LOP3.LUT R8, R14, 0x4, RZ, 0xfc, !PT ;  /* 0x000000040e087812 */ /* 0x000fe400078efcff */
[----:B------:R-:W-:Y:S02]  /*04d0*/  IADD3.X R13, R15, UR9, RZ, P1, !PT ;  /* 0x000000090f0d7c10 */ /* 0x000fe40008ffe4ff */
[----:B------:R-:W-:-:S02]  /*04e0*/  IADD3 R8, P1, R8, UR8, RZ ;  /* 0x0000000808087c10 */ /* 0x000fc4000ff3e0ff */
[C---:B------:R-:W-:Y:S02]  /*04f0*/  LOP3.LUT R10, R14.reuse, 0x20, RZ, 0xfc, !PT ;  /* 0x000000200e0a7812 */ /* 0x040fe400078efcff */
[----:B------:R-:W-:Y:S02]  /*0500*/  CS2R R26, SRZ ;  /* 0x00000000001a7805 */ /* 0x000fe4000001ff00 */
[----:B------:R-:W-:Y:S01]  /*0510*/  IADD3.X R9, R15, UR9, RZ, P1, !PT ;  /* 0x000000090f097c10 */ /* 0x000fe20008ffe4ff */
[----:B------:R-:W2:Y:S01]  /*0520*/  @!P0 LDG.E.EL R25, desc[UR6][R12.64] ;  /* 0x000000060c198981 */ /* 0x000ea2000c2e1900 */
[----:B------:R-:W-:Y:S02]  /*0530*/  LOP3.LUT R14, R14, 0x24, RZ, 0xfc, !PT ;  /* 0x000000240e0e7812 */ /* 0x000fe400078efcff */
[----:B------:R-:W-:Y:S01]  /*0540*/  IADD3 R10, P1, R10, UR8, RZ ;  /* 0x000000080a0a7c10 */ /* 0x000fe2000ff3e0ff */
[----:B------:R-:W3:Y:S01]  /*0550*/  @!P0 LDG.E.EL R26, desc[UR6][R8.64] ;  /* 0x00000006081a8981 */ /* 0x000ee2000c2e1900 */
[----:B------:R-:W-:Y:S01]  /*0560*/  IADD3 R14, P3, R14, UR8, RZ ;  /* 0x000000080e0e7c10 */ /* 0x000fe2000ff7e0ff */
[----:B------:R-:W-:Y:S01]  /*0570*/  IMAD.MOV.U32 R28, RZ, RZ, RZ ;  /* 0x000000ffff1c7224 */ /* 0x000fe200078e00ff */
[----:B------:R-:W-:-:S02]  /*0580*/  IADD3.X R11, R15, UR9, RZ, P1, !PT ;  /* 0x000000090f0b7c10 */ /* 0x000fc40008ffe4ff */
[----:B------:R-:W-:-:S03]  /*0590*/  IADD3.X R15, R15, UR9, RZ, P3, !PT ;  /* 0x000000090f0f7c10 */ /* 0x000fc60009ffe4ff */
[----:B------:R1:W4:Y:S04]  /*05a0*/  @!P0 LDG.E.EL R27, desc[UR6][R10.64] ;  /* 0x000000060a1b8981 */ /* 0x000328000c2e1900 */
[----:B------:R-:W5:Y:S01]  /*05b0*/  @!P0 LDG.E.EL R28, desc[UR6][R14.64] ;  /* 0x000000060e1c8981 */ /* 0x000f62000c2e1900 */
[----:B-1----:R-:W-:Y:S01]  /*05c0*/  FADD R11, R18, 1 ;  /* 0x3f800000120b7421 */ /* 0x002fe20000000000 */
[----:B------:R-:W-:Y:S04]  /*05d0*/  BAR.SYNC.DEFER_BLOCKING 0x0 ;  /* 0x0000000000007b1d */ /* 0x000fe80000010000 */
[----:B------:R-:W-:-:S02]  /*05e0*/  FSETP.GEU.AND P3, PT, |R11|, 1.175494350822287508e-38, PT ;  /* 0x008000000b00780b */ /* 0x000fc40003f6e200 */
[C---:B------:R-:W-:Y:S02]  /*05f0*/  FSETP.GT.AND P1, PT, |R11|.reuse, 8.50705917302346158658e+37, PT ;  /* 0x7e8000000b00780b */ /* 0x040fe40003f24200 */
[----:B------:R-:W-:Y:S02]  /*0600*/  FSEL R18, R11, R18, !P0 ;  /* 0x000000120b127208 */ /* 0x000fe40004000000 */
[----:B--2---:R-:W-:Y:S02]  /*0610*/  SEL R25, R25, RZ, !P0 ;  /* 0x000000ff19197207 */ /* 0x004fe40004000000 */
[----:B---3--:R-:W-:-:S05]  /*0620*/  SEL R26, R26, RZ, !P0 ;  /* 0x000000ff1a1a7207 */ /* 0x008fca0004000000 */
[----:B------:R-:W-:Y:S01]  /*0630*/  FADD R8, R25, R26 ;  /* 0x0000001a19087221 */ /* 0x000fe20000000000 */
[----:B----4-:R-:W-:Y:S02]  /*0640*/  SEL R27, R27, RZ, !P0 ;  /* 0x000000ff1b1b7207 */ /* 0x010fe40004000000 */
[----:B-----5:R-:W-:-:S03]  /*0650*/  SEL R28, R28, RZ, !P0 ;  /* 0x000000ff1c1c7207 */ /* 0x020fc60004000000 */
[----:B------:R-:W-:Y:S01]  /*0660*/  FADD R9, R27, R8 ;  /* 0x000000081b097221 */ /* 0x000fe20000000000 */
[----:B------:R-:W-:-:S03]  /*0670*/  FMUL R8, R11, 0.25 ;  /* 0x3e8000000b087820 */ /* 0x000fc60000400000 */
[----:B------:R-:W-:Y:S02]  /*0680*/  FADD R13, R28, R9 ;  /* 0x000000091c0d7221 */ /* 0x000fe40000000000 */
[----:B------:R-:W-:Y:S02]  /*0690*/  FSEL R8, R8, R11, P1 ;  /* 0x0000000b08087208 */ /* 0x000fe40000800000 */
[C---:B------:R-:W-:Y:S01]  /*06a0*/  FMUL R9, R13.reuse, 0.25 ;  /* 0x3e8000000d097820 */ /* 0x040fe20000400000 */
[----:B------:R-:W-:Y:S02]  /*06b0*/  FFMA R10, R13, 0.25, -R24 ;  /* 0x3e8000000d0a7823 */ /* 0x000fe40000000818 */
[----:B------:R-:W-:Y:S02]  /*06c0*/  @!P3 FMUL R8, R8, 16777216 ;  /* 0x4b8000000808b820 */ /* 0x000fe40000400000 */
[----:B------:R1:W-:Y:S02]  /*06d0*/  STS [R2], R9 ;  /* 0x0000000902007388 */ /* 0x0003e40000000800 */
[----:B------:R2:W3:Y:S01]  /*06e0*/  MUFU.RCP R15, R8 ;  /* 0x00000008000f7308 */ /* 0x0004e20000001000 */
[----:B------:R-:W-:Y:S01]  /*06f0*/  BAR.SYNC.DEFER_BLOCKING 0x0 ;  /* 0x0000000000007b1d */ /* 0x000fe20000010000 */
[----:B-1----:R-:W-:Y:S01]  /*0700*/  FMUL R9, R10, 0.25 ;  /* 0x3e8000000a097820 */ /* 0x002fe20000400000 */
[----:B--2---:R-:W-:Y:S01]  /*0710*/  @!P2 IMAD.MOV.U32 R8, RZ, RZ, R16 ;  /* 0x000000ffff08a224 */ /* 0x004fe200078e0010 */
[----:B------:R-:W-:-:S03]  /*0720*/  IADD3 R16, P4, R16, 0x10, RZ ;  /* 0x0000001010107810 */ /* 0x000fc60007f9e0ff */
[----:B------:R-:W-:Y:S01]  /*0730*/  FSEL R12, R9, R10, P1 ;  /* 0x0000000a090c7208 */ /* 0x000fe20000800000 */
[--C-:B------:R-:W-:Y:S01]  /*0740*/  @!P2 IMAD.MOV.U32 R9, RZ, RZ, R23.reuse ;  /* 0x000000ffff09a224 */ /* 0x100fe200078e0017 */
[----:B------:R-:W-:Y:S01]  /*0750*/  IADD3 R20, P1, R20, 0x4, RZ ;  /* 0x0000000414147810 */ /* 0x000fe20007f3e0ff */
[----:B------:R-:W-:Y:S02]  /*0760*/  IMAD.X R23, RZ, RZ, R23, P4 ;  /* 0x000000ffff177224 */ /* 0x000fe400020e0617 */
[----:B------:R-:W-:Y:S01]  /*0770*/  @!P3 FMUL R12, R12, 16777216 ;  /* 0x4b8000000c0cb820 */ /* 0x000fe20000400000 */
[----:B------:R-:W-:Y:S01]  /*0780*/  IADD3 R21, P3, RZ, R21, RZ ;  /* 0x00000015ff157210 */ /* 0x000fe20007f7e0ff */
[----:B------:R-:W-:Y:S01]  /*0790*/  IMAD.X R19, RZ, RZ, R19, P1 ;  /* 0x000000ffff137224 */ /* 0x000fe200008e0613 */
[----:B------:R-:W-:Y:S01]  /*07a0*/  ISETP.GE.U32.AND P1, PT, R20, 0x7c, PT ;  /* 0x0000007c1400780c */ /* 0x000fe20003f26070 */
[----:B---3--:R-:W-:Y:S01]  /*07b0*/  FFMA R12, R15, R12, R24 ;  /* 0x0000000c0f0c7223 */ /* 0x008fe20000000018 */
[----:B------:R-:W-:-:S02]  /*07c0*/  IADD3.X R22, R22, 0x10, RZ, P3, !PT ;  /* 0x0000001016167810 */ /* 0x000fc40001ffe4ff */
[----:B------:R-:W-:Y:S01]  /*07d0*/  ISETP.GE.U32.AND.EX P1, PT, R19, RZ, PT, P1 ;  /* 0x000000ff1300720c */ /* 0x000fe20003f26110 */
[----:B------:R-:W1:Y:S01]  /*07e0*/  LDS R25, [R0] ;  /* 0x0000000000197984 */ /* 0x000e620000000800 */
[----:B------:R-:W-:Y:S01]  /*07f0*/  FFMA R13, R13, 0.25, -R12 ;  /* 0x3e8000000d0d7823 */ /* 0x000fe2000000080c */
[----:B------:R-:W-:-:S03]  /*0800*/  FSEL R24, R12, R24, !P0 ;  /* 0x000000180c187208 */ /* 0x000fc60004000000 */
[----:B------:R-:W-:Y:S01]  /*0810*/  @!P0 FFMA R17, R10, R13, R17 ;  /* 0x0000000d0a118223 */ /* 0x000fe20000000011 */
[----:B-1----:R1:W-:Y:S06]  /*0820*/  @!P2 STG.E desc[UR6][R8.64], R25 ;  /* 0x000000190800a986 */ /* 0x0023ec000c101906 */
[----:B------:R-:W-:Y:S05]  /*0830*/  @!P1 BRA `(.L_x_0) ;  /* 0xfffffffc00109947 */ /* 0x000fea000383ffff */
[----:B------:R-:W-:Y:S01]  /*0840*/  BAR.SYNC.DEFER_BLOCKING 0x0 ;  /* 0x0000000000007b1d */ /* 0x000fe20000010000 */
[----:B------:R-:W-:Y:S01]  /*0850*/  IMAD.SHL.U32 R7, R7, 0x10, RZ ;  /* 0x0000001007077824 */ /* 0x000fe200078e00ff */
[----:B------:R-:W-:Y:S01]  /*0860*/  ISETP.GE.AND P1, PT, R6, 0x100, PT ;  /* 0x000001000600780c */ /* 0x000fe20003f26270 */
[C---:B------:R-:W-:Y:S01]  /*0870*/  IMAD.SHL.U32 R0, R3.reuse, 0x4, RZ ;  /* 0x0000000403007824 */ /* 0x040fe200078e00ff */
[----:B------:R-:W-:-:S04]  /*0880*/  ISETP.EQ.AND P0, PT, R3, RZ, !P0 ;  /* 0x000000ff0300720c */ /* 0x000fc80004702270 */
[----:B-1----:R-:W-:-:S05]  /*0890*/  LOP3.LUT R9, R7, R0, RZ, 0xfc, !PT ;  /* 0x0000000007097212 */ /* 0x002fca00078efcff */
[----:B------:R-:W-:Y:S04]  /*08a0*/  STS [R9+UR4], R24 ;  /* 0x0000001809007988 */ /* 0x000fe80008000804 */
[----:B------:R-:W-:Y:S04]  /*08b0*/  STS [R9+UR4+0x400], R17 ;  /* 0x0004001109007988 */ /* 0x000fe80008000804 */
[----:B------:R-:W-:Y:S01]  /*08c0*/  STS [R9+UR4+0x800], R18 ;  /* 0x0008001209007988 */ /* 0x000fe20008000804 */
[----:B------:R-:W-:Y:S06]  /*08d0*/  BAR.SYNC.DEFER_BLOCKING 0x0 ;  /* 0x0000000000007b1d */ /* 0x000fec0000010000 */
[----:B------:R-:W1:Y:S04]  /*08e0*/  @!P1 LDS R10, [R4+UR4+0x800] ;  /* 0x00080004040a9984 */ /* 0x000e680008000800 */
[----:B------:R-:W-:Y:S04]  /*08f0*/  @!P1 LDS R2, [R4+UR4] ;  /* 0x0000000404029984 */ /* 0x000fe80008000800 */
[----:B------:R-:W2:Y:S04]  /*0900*/  @!P1 LDS R8, [R4+UR4+0x400] ;  /* 0x0004000404089984 */ /* 0x000ea80008000800 */
[----:B-1----:R-:W1:Y:S04]  /*0910*/  SHFL.BFLY PT, R11, R10, 0x2, 0x1f ;  /* 0x0c401f000a0b7f89 */ /* 0x002e6800000e0000 */
[----:B--2---:R-:W2:Y:S01]  /*0920*/  SHFL.BFLY PT, R15, R8, 0x2, 0x1f ;  /* 0x0c401f00080f7f89 */ /* 0x004ea200000e0000 */
[----:B-1----:R-:W-:-:S04]  /*0930*/  FADD R0, R10, R11 ;  /* 0x0000000b0a007221 */ /* 0x002fc80000000000 */
[C---:B------:R-:W-:Y:S01]  /*0940*/  FMUL R13, R0.reuse, 0.25 ;  /* 0x3e800000000d7820 */ /* 0x040fe20000400000 */
[C---:B------:R-:W-:Y:S01]  /*0950*/  FSETP.GEU.AND P2, PT, |R0|.reuse, 1.175494350822287508e-38, PT ;  /* 0x008000000000780b */ /* 0x040fe20003f4e200 */
[----:B------:R-:W-:Y:S01]  /*0960*/  SHFL.BFLY PT, R9, R0, 0x1, 0x1f ;  /* 0x0c201f0000097f89 */ /* 0x000fe200000e0000 */
[----:B------:R-:W-:Y:S01]  /*0970*/  FSETP.GT.AND P1, PT, |R0|, 8.50705917302346158658e+37, PT ;  /* 0x7e8000000000780b */ /* 0x000fe20003f24200 */
[----:B--2---:R-:W-:-:S03]  /*0980*/  FADD R15, R8, R15 ;  /* 0x0000000f080f7221 */ /* 0x004fc60000000000 */
[----:B------:R-:W-:Y:S02]  /*0990*/  FSEL R12, R13, R0, P1 ;  /* 0x000000000d0c7208 */ /* 0x000fe40000800000 */
[----:B------:R-:W1:Y:S05]  /*09a0*/  SHFL.BFLY PT, R13, R2, 0x2, 0x1f ;  /* 0x0c401f00020d7f89 */ /* 0x000e6a00000e0000 */
[----:B------:R-:W-:Y:S02]  /*09b0*/  @!P2 FMUL R12, R12, 16777216 ;  /* 0x4b8000000c0ca820 */ /* 0x000fe40000400000 */
[----:B------:R-:W-:Y:S01]  /*09c0*/  @P1 FMUL R11, R11, 0.25 ;  /* 0x3e8000000b0b1820 */ /* 0x000fe20000400000 */
[----:B------:R-:W-:-:S03]  /*09d0*/  FSETP.NEU.AND P1, PT, R0, RZ, PT ;  /* 0x000000ff0000720b */ /* 0x000fc60003f2d000 */
[----:B------:R-:W2:Y:S01]  /*09e0*/  MUFU.RCP R12, R12 ;  /* 0x0000000c000c7308 */ /* 0x000ea20000001000 */
[----:B------:R-:W-:Y:S01]  /*09f0*/  @!P2 FMUL R11, R11, 16777216 ;  /* 0x4b8000000b0ba820 */ /* 0x000fe20000400000 */
[----:B-1----:R-:W-:-:S03]  /*0a00*/  FADD R13, -R2, R13 ;  /* 0x0000000d020d7221 */ /* 0x002fc60000000100 */
[----:B--2---:R-:W-:Y:S01]  /*0a10*/  FMUL R14, R12, R11 ;  /* 0x0000000b0c0e7220 */ /* 0x004fe20000400000 */
[----:B------:R-:W-:Y:S01]  /*0a20*/  FADD R11, R0, R9 ;  /* 0x00000009000b7221 */ /* 0x000fe20000000000 */
[----:B------:R-:W-:Y:S01]  /*0a30*/  FMUL R17, R13, R13 ;  /* 0x0000000d0d117220 */ /* 0x000fe20000400000 */
[----:B------:R-:W-:Y:S02]  /*0a40*/  LOP3.LUT R12, R6, 0x3, RZ, 0xc0, !PT ;  /* 0x00000003060c7812 */ /* 0x000fe400078ec0ff */
[----:B------:R-:W-:Y:S01]  /*0a50*/  FSEL R14, R14, RZ, P1 ;  /* 0x000000ff0e0e7208 */ /* 0x000fe20000800000 */
[C---:B------:R-:W-:Y:S01]  /*0a60*/  FMUL R8, R11.reuse, 0.25 ;  /* 0x3e8000000b087820 */ /* 0x040fe20000400000 */
[C---:B------:R-:W-:Y:S01]  /*0a70*/  FSETP.GEU.AND P2, PT, |R11|.reuse, 1.175494350822287508e-38, PT ;  /* 0x008000000b00780b */ /* 0x040fe20003f4e200 */
[----:B------:R-:W-:Y:S01]  /*0a80*/  FMUL R17, R10, R17 ;  /* 0x000000110a117220 */ /* 0x000fe20000400000 */
[----:B------:R-:W-:Y:S01]  /*0a90*/  FSETP.GT.AND P1, PT, |R11|, 8.50705917302346158658e+37, PT ;  /* 0x7e8000000b00780b */ /* 0x000fe20003f24200 */
[----:B------:R-:W-:-:S02]  /*0aa0*/  FFMA R2, R13, R14, R2 ;  /* 0x0000000e0d027223 */ /* 0x000fc40000000002 */
[----:B------:R-:W-:Y:S01]  /*0ab0*/  FFMA R15, R14, R17, R15 ;  /* 0x000000110e0f7223 */ /* 0x000fe2000000000f */
[----:B------:R-:W-:Y:S02]  /*0ac0*/  FSEL R10, R8, R11, P1 ;  /* 0x0000000b080a7208 */ /* 0x000fe40000800000 */
[----:B------:R-:W1:Y:S04]  /*0ad0*/  SHFL.BFLY PT, R13, R2, 0x1, 0x1f ;  /* 0x0c201f00020d7f89 */ /* 0x000e6800000e0000 */
[----:B------:R-:W2:Y:S01]  /*0ae0*/  SHFL.BFLY PT, R8, R15, 0x1, 0x1f ;  /* 0x0c201f000f087f89 */ /* 0x000ea200000e0000 */
[----:B------:R-:W-:Y:S02]  /*0af0*/  @!P2 FMUL R10, R10, 16777216 ;  /* 0x4b8000000a0aa820 */ /* 0x000fe40000400000 */
[----:B------:R-:W-:Y:S01]  /*0b00*/  @P1 FMUL R9, R9, 0.25 ;  /* 0x3e80000009091820 */ /* 0x000fe20000400000 */
[----:B------:R-:W-:-:S03]  /*0b10*/  ISETP.NE.AND P1, PT, R12, RZ, PT ;  /* 0x000000ff0c00720c */ /* 0x000fc60003f25270 */
[----:B------:R-:W3:Y:S01]  /*0b20*/  MUFU.RCP R10, R10 ;  /* 0x0000000a000a7308 */ /* 0x000ee20000001000 */
[----:B------:R-:W-:Y:S01]  /*0b30*/  @!P2 FMUL R9, R9, 16777216 ;  /* 0x4b8000000909a820 */ /* 0x000fe20000400000 */
[----:B------:R-:W-:Y:S02]  /*0b40*/  FSETP.NEU.AND P2, PT, R11, RZ, PT ;  /* 0x000000ff0b00720b */ /* 0x000fe40003f4d000 */
[----:B------:R-:W-:Y:S01]  /*0b50*/  ISETP.LT.AND P1, PT, R6, 0x100, !P1 ;  /* 0x000001000600780c */ /* 0x000fe20004f21270 */
[----:B-1----:R-:W-:Y:S01]  /*0b60*/  FADD R13, -R2, R13 ;  /* 0x0000000d020d7221 */ /* 0x002fe20000000100 */
[----:B---3--:R-:W-:-:S03]  /*0b70*/  FMUL R9, R10, R9 ;  /* 0x000000090a097220 */ /* 0x008fc60000400000 */
[----:B------:R-:W-:Y:S01]  /*0b80*/  FMUL R17, R13, R13 ;  /* 0x0000000d0d117220 */ /* 0x000fe20000400000 */
[----:B--2---:R-:W-:-:S07]  /*0b90*/  FADD R8, R15, R8 ;  /* 0x000000080f087221 */ /* 0x004fce0000000000 */
[----:B------:R1:W-:Y:S01]  /*0ba0*/  @P1 STS [R4+UR4+0x800], R11 ;  /* 0x0008000b04001988 */ /* 0x0003e20008000804 */
[----:B------:R-:W-:Y:S01]  /*0bb0*/  FSEL R9, R9, RZ, P2 ;  /* 0x000000ff09097208 */ /* 0x000fe20001000000 */
[----:B------:R-:W-:Y:S01]  /*0bc0*/  FMUL R17, R0, R17 ;  /* 0x0000001100117220 */ /* 0x000fe20000400000 */
[----:B------:R-:W-:-:S03]  /*0bd0*/  IMAD.MOV.U32 R0, RZ, RZ, 0x3c000000 ;  /* 0x3c000000ff007424 */ /* 0x000fc600078e00ff */
[----:B------:R-:W-:Y:S01]  /*0be0*/  FFMA R15, R13, R9, R2 ;  /* 0x000000090d0f7223 */ /* 0x000fe20000000002 */
[----:B------:R-:W-:Y:S01]  /*0bf0*/  FFMA R17, R9, R17, R8 ;  /* 0x0000001109117223 */ /* 0x000fe20000000008 */
[----:B------:R-:W2:Y:S03]  /*0c00*/  LDC.64 R12, c[0x0][0x228] ;  /* 0x00008a00ff0c7b82 */ /* 0x000ea60000000a00 */
[----:B------:R-:W-:Y:S04]  /*0c10*/  @P1 STS [R4+UR4], R15 ;  /* 0x0000000f04001988 */ /* 0x000fe80008000804 */
[----:B------:R-:W-:Y:S01]  /*0c20*/  @P1 STS [R4+UR4+0x400], R17 ;  /* 0x0004001104001988 */ /* 0x000fe20008000804 */
[----:B------:R-:W3:Y:S08]  /*0c30*/  LDC.64 R8, c[0x0][0x220] ;  /* 0x00008800ff087b82 */ /* 0x000ef00000000a00 */
[----:B------:R-:W-:Y:S08]  /*0c40*/  BAR.SYNC.DEFER_BLOCKING 0x0 ;  /* 0x0000000000007b1d */ /* 0x000ff00000010000 */
[----:B-1----:R-:W1:Y:S01]  /*0c50*/  LDC.64 R10, c[0x0][0x230] ;  /* 0x00008c00ff0a7b82 */ /* 0x002e620000000a00 */
[C---:B---3--:R-:W-:Y:S01]  /*0c60*/  IMAD.WIDE R2, R5.reuse, 0x4, R8 ;  /* 0x0000000405027825 */ /* 0x048fe200078e0208 */
[----:B------:R-:W3:Y:S03]  /*0c70*/  LDS R19, [R7+UR4] ;  /* 0x0000000407137984 */ /* 0x000ee60008000800 */
[----:B--2---:R-:W-:Y:S01]  /*0c80*/  IMAD.WIDE R8, R5, 0x4, R12 ;  /* 0x0000000405087825 */ /* 0x004fe200078e020c */
[----:B------:R-:W2:Y:S04]  /*0c90*/  LDS R21, [R7+UR4+0x400] ;  /* 0x0004000407157984 */ /* 0x000ea80008000800 */
[----:B---3--:R3:W-:Y:S04]  /*0ca0*/  @P0 STG.E desc[UR6][R2.64], R19 ;  /* 0x0000001302000986 */ /* 0x0087e8000c101906 */
[----:B--2---:R3:W-:Y:S01]  /*0cb0*/  @P0 STG.E desc[UR6][R8.64], R21 ;  /* 0x0000001508000986 */ /* 0x0047e2000c101906 */
[----:B------:R-:W-:Y:S01]  /*0cc0*/  FFMA R0, R21, R0, 9.9999997473787516356e-06 ;  /* 0x3727c5ac15007423 */ /* 0x000fe20000000000 */
[----:B-1----:R-:W-:Y:S06]  /*0cd0*/  @!P0 EXIT ;  /* 0x000000000000894d */ /* 0x002fec0003800000 */
[----:B------:R-:W0:Y:S01]  /*0ce0*/  MUFU.RSQ R7, R0 ;  /* 0x0000000000077308 */ /* 0x000e220000001400 */
[----:B---3--:R-:W-:-:S05]  /*0cf0*/  IMAD.WIDE R2, R5, 0x4, R10 ;  /* 0x0000000405027825 */ /* 0x008fca00078e020a */
[----:B0-----:R-:W-:Y:S01]  /*0d00*/  STG.E desc[UR6][R2.64], R7 ;  /* 0x0000000702007986 */ /* 0x001fe2000c101906 */
[----:B------:R-:W-:Y:S05]  /*0d10*/  EXIT ;  /* 0x000000000000794d */ /* 0x000fea0003800000 */
.L_x_1:
[----:B------:R-:W-:-:S00]  /*0d20*/  BRA `(.L_x_1) ;  /* 0xfffffffc00fc7947 */ /* 0x000fc0000383ffff */
[----:B------:R-:W-:-:S00]  /*0d30*/  NOP ;  /* 0x0000000000007918 */ /* 0x000fc00000000000 */
        /* <DEDUP_REMOVED lines=12> */
.L_x_2:


//--------------------- .nv.global.init           --------------------------
	.section	.nv.global.init,"aw",@progbits
.nv.global.init:
	.type		_$_str,@object
	.size		_$_str,(.L_0 - _$_str)
_$_str:
        /*0000*/ 	.byte	0x5f, 0x5f, 0x43, 0x55, 0x44, 0x41, 0x5f, 0x46, 0x54, 0x5a, 0x00
.L_0:


//--------------------- .nv.shared.triton_red_fused_avg_pool2d_native_group_norm_24 --------------------------
	.section	.nv.shared.triton_red_fused_avg_pool2d_native_group_norm_24,"aw",@nobits
	.sectionflags	@""
	.align	16
	.zero		1024


//--------------------- .nv.constant0.triton_red_fused_avg_pool2d_native_group_norm_24 --------------------------
	.section	.nv.constant0.triton_red_fused_avg_pool2d_native_group_norm_24,"a",@progbits
	.sectionflags	@""
	.align	4
.nv.constant0.triton_red_fused_avg_pool2d_native_group_norm_24:
	.zero		576
